	.headerflags	@"EF_CUDA_TEXMODE_UNIFIED EF_CUDA_64BIT_ADDRESS EF_CUDA_ACCELERATORS EF_CUDA_SM90 EF_CUDA_VIRTUAL_SM(EF_CUDA_SM90)"
	.elftype	@"ET_EXEC"


//--------------------- .nv.info                  --------------------------
	.section	.nv.info,"",@"SHT_CUDA_INFO"
	.align	4


	//----- nvinfo : EIATTR_REGCOUNT
	.align		4
        /*0000*/ 	.byte	0x04, 0x2f
        /*0002*/ 	.short	(.L_1 - .L_0)
	.align		4
.L_0:
        /*0004*/ 	.word	index@(triton_poi_fused_max_pool2d_with_indices_2)
        /*0008*/ 	.word	0x00000022


	//----- nvinfo : EIATTR_MIN_STACK_SIZE
	.align		4
.L_1:
        /*000c*/ 	.byte	0x04, 0x12
        /*000e*/ 	.short	(.L_3 - .L_2)
	.align		4
.L_2:
        /*0010*/ 	.word	index@(triton_poi_fused_max_pool2d_with_indices_2)
        /*0014*/ 	.word	0x00000000


	//----- nvinfo : EIATTR_FRAME_SIZE
	.align		4
.L_3:
        /*0018*/ 	.byte	0x04, 0x11
        /*001a*/ 	.short	(.L_5 - .L_4)
	.align		4
.L_4:
        /*001c*/ 	.word	index@(triton_poi_fused_max_pool2d_with_indices_2)
        /*0020*/ 	.word	0x00000000


	//----- nvinfo : EIATTR_MIN_STACK_SIZE
	.align		4
.L_5:
        /*0024*/ 	.byte	0x04, 0x12
        /*0026*/ 	.short	(.L_7 - .L_6)
	.align		4
.L_6:
        /*0028*/ 	.word	index@(triton_poi_fused_max_pool2d_with_indices_2)
        /*002c*/ 	.word	0x00000000
.L_7:


//--------------------- .nv.info.triton_poi_fused_max_pool2d_with_indices_2 --------------------------
	.section	.nv.info.triton_poi_fused_max_pool2d_with_indices_2,"",@"SHT_CUDA_INFO"
	.sectionflags	@""
	.align	4


	//----- nvinfo : EIATTR_CUDA_API_VERSION
	.align		4
        /*0000*/ 	.byte	0x04, 0x37
        /*0002*/ 	.short	(.L_9 - .L_8)
.L_8:
        /*0004*/ 	.word	0x0000007c


	//----- nvinfo : EIATTR_KPARAM_INFO
	.align		4
.L_9:
        /*0008*/ 	.byte	0x04, 0x17
        /*000a*/ 	.short	(.L_11 - .L_10)
.L_10:
        /*000c*/ 	.word	0x00000000
        /*0010*/ 	.short	0x0003
        /*0012*/ 	.short	0x0014
        /*0014*/ 	.byte	0x00, 0xf0, 0x11, 0x00


	//----- nvinfo : EIATTR_KPARAM_INFO
	.align		4
.L_11:
        /*0018*/ 	.byte	0x04, 0x17
        /*001a*/ 	.short	(.L_13 - .L_12)
.L_12:
        /*001c*/ 	.word	0x00000000
        /*0020*/ 	.short	0x0002
        /*0022*/ 	.short	0x0010
        /*0024*/ 	.byte	0x00, 0xf0, 0x11, 0x00


	//----- nvinfo : EIATTR_KPARAM_INFO
	.align		4
.L_13:
        /*0028*/ 	.byte	0x04, 0x17
        /*002a*/ 	.short	(.L_15 - .L_14)
.L_14:
        /*002c*/ 	.word	0x00000000
        /*0030*/ 	.short	0x0001
        /*0032*/ 	.short	0x0008
        /*0034*/ 	.byte	0x00, 0xf4, 0x21, 0x00


	//----- nvinfo : EIATTR_KPARAM_INFO
	.align		4
.L_15:
        /*0038*/ 	.byte	0x04, 0x17
        /*003a*/ 	.short	(.L_17 - .L_16)
.L_16:
        /*003c*/ 	.word	0x00000000
        /*0040*/ 	.short	0x0000
        /*0042*/ 	.short	0x0000
        /*0044*/ 	.byte	0x00, 0xf4, 0x21, 0x00


	//----- nvinfo : EIATTR_SPARSE_MMA_MASK
	.align		4
.L_17:
        /*0048*/ 	.byte	0x03, 0x50
        /*004a*/ 	.short	0x0000


	//----- nvinfo : EIATTR_MAXREG_COUNT
	.align		4
        /*004c*/ 	.byte	0x03, 0x1b
        /*004e*/ 	.short	0x00ff


	//----- nvinfo : EIATTR_EXIT_INSTR_OFFSETS
	.align		4
        /*0050*/ 	.byte	0x04, 0x1c
        /*0052*/ 	.short	(.L_19 - .L_18)


	//   ....[0]....
.L_18:
        /*0054*/ 	.word	0x00001de0


	//   ....[1]....
        /*0058*/ 	.word	0x00001e90


	//----- nvinfo : EIATTR_REQNTID
	.align		4
.L_19:
        /*005c*/ 	.byte	0x04, 0x10
        /*005e*/ 	.short	(.L_21 - .L_20)
.L_20:
        /*0060*/ 	.word	0x00000080
        /*0064*/ 	.word	0x00000001
        /*0068*/ 	.word	0x00000001


	//----- nvinfo : EIATTR_CBANK_PARAM_SIZE
	.align		4
.L_21:
        /*006c*/ 	.byte	0x03, 0x19
        /*006e*/ 	.short	0x0018


	//----- nvinfo : EIATTR_PARAM_CBANK
	.align		4
        /*0070*/ 	.byte	0x04, 0x0a
        /*0072*/ 	.short	(.L_23 - .L_22)
	.align		4
.L_22:
        /*0074*/ 	.word	index@(.nv.constant0.triton_poi_fused_max_pool2d_with_indices_2)
        /*0078*/ 	.short	0x0210
        /*007a*/ 	.short	0x0018


	//----- nvinfo : EIATTR_SW_WAR
	.align		4
.L_23:
        /*007c*/ 	.byte	0x04, 0x36
        /*007e*/ 	.short	(.L_25 - .L_24)
.L_24:
        /*0080*/ 	.word	0x00000008
.L_25:


//--------------------- .nv.callgraph             --------------------------
	.section	.nv.callgraph,"",@"SHT_CUDA_CALLGRAPH"
	.align	4
	.sectionentsize	8
	.align		4
        /*0000*/ 	.word	0x00000000
	.align		4
        /*0004*/ 	.word	0xffffffff
	.align		4
        /*0008*/ 	.word	0x00000000
	.align		4
        /*000c*/ 	.word	0xfffffffe
	.align		4
        /*0010*/ 	.word	0x00000000
	.align		4
        /*0014*/ 	.word	0xfffffffd
	.align		4
        /*0018*/ 	.word	0x00000000
	.align		4
        /*001c*/ 	.word	0xfffffffc


//--------------------- .text.triton_poi_fused_max_pool2d_with_indices_2 --------------------------
	.section	.text.triton_poi_fused_max_pool2d_with_indices_2,"ax",@progbits
	.sectionflags	@"SHF_BARRIERS=1"
	.align	128
        .global         triton_poi_fused_max_pool2d_with_indices_2
        .type           triton_poi_fused_max_pool2d_with_indices_2,@function
        .size           triton_poi_fused_max_pool2d_with_indices_2,(.L_x_1 - triton_poi_fused_max_pool2d_with_indices_2)
        .other          triton_poi_fused_max_pool2d_with_indices_2,@"STO_CUDA_ENTRY STV_DEFAULT"
triton_poi_fused_max_pool2d_with_indices_2:
.text.triton_poi_fused_max_pool2d_with_indices_2:
[----:B------:R-:W0:Y:S02]  /*0000*/  LDC R1, c[0x0][0x28] ;  /* 0x00000a00ff017b82 */ /* 0x000e240000000800 */
[----:B------:R-:W1:Y:S01]  /*0010*/  S2R R0, SR_TID.X ;  /* 0x0000000000007919 */ /* 0x000e620000002100 */
[----:B------:R-:W2:Y:S01]  /*0020*/  S2UR UR4, SR_CTAID.Y ;  /* 0x00000000000479c3 */ /* 0x000ea20000002600 */
[----:B------:R-:W-:Y:S01]  /*0030*/  IMAD.MOV.U32 R4, RZ, RZ, RZ ;  /* 0x000000ffff047224 */ /* 0x000fe200078e00ff */
[----:B------:R-:W-:Y:S01]  /*0040*/  CS2R R18, SRZ ;  /* 0x0000000000127805 */ /* 0x000fe2000001ff00 */
[----:B------:R-:W3:Y:S01]  /*0050*/  S2R R12, SR_CTAID.X ;  /* 0x00000000000c7919 */ /* 0x000ee20000002500 */
[----:B------:R-:W-:-:S04]  /*0060*/  ULDC.64 UR8, c[0x0][0x208] ;  /* 0x0000820000087ab9 */ /* 0x000fc80000000a00 */
[----:B------:R-:W4:Y:S01]  /*0070*/  LDC.64 R28, c[0x0][0x210] ;  /* 0x00008400ff1c7b82 */ /* 0x000f220000000a00 */
[----:B--2---:R-:W-:Y:S01]  /*0080*/  USHF.L.U32 UR4, UR4, 0x5, URZ ;  /* 0x0000000504047899 */ /* 0x004fe2000800063f */
[----:B-1----:R-:W-:-:S04]  /*0090*/  SHF.R.U32.HI R2, RZ, 0x3, R0 ;  /* 0x00000003ff027819 */ /* 0x002fc80000011600 */
[----:B------:R-:W-:-:S04]  /*00a0*/  SGXT.U32 R2, R2, 0x4 ;  /* 0x000000040202781a */ /* 0x000fc80000000000 */
[----:B------:R-:W-:Y:S01]  /*00b0*/  LOP3.LUT R3, R2, UR4, RZ, 0xfc, !PT ;  /* 0x0000000402037c12 */ /* 0x000fe2000f8efcff */
[----:B------:R-:W-:-:S03]  /*00c0*/  IMAD.MOV.U32 R2, RZ, RZ, RZ ;  /* 0x000000ffff027224 */ /* 0x000fc600078e00ff */
[C---:B------:R-:W-:Y:S01]  /*00d0*/  LOP3.LUT R5, R3.reuse, 0x10, RZ, 0xfc, !PT ;  /* 0x0000001003057812 */ /* 0x040fe200078efcff */
[----:B------:R-:W-:-:S04]  /*00e0*/  IMAD.HI R8, R3, -0x7bdef7bd, R2 ;  /* 0x8421084303087827 */ /* 0x000fc800078e0202 */
[----:B------:R-:W-:Y:S01]  /*00f0*/  IMAD.HI R6, R5, -0x7bdef7bd, R4 ;  /* 0x8421084305067827 */ /* 0x000fe200078e0204 */
[----:B------:R-:W-:-:S03]  /*0100*/  SHF.R.U32.HI R9, RZ, 0x1f, R8 ;  /* 0x0000001fff097819 */ /* 0x000fc60000011608 */
[----:B------:R-:W-:Y:S01]  /*0110*/  IMAD.HI R2, R3, -0x779bd671, R2 ;  /* 0x8864298f03027827 */ /* 0x000fe200078e0202 */
[----:B------:R-:W-:Y:S02]  /*0120*/  SHF.R.U32.HI R7, RZ, 0x1f, R6 ;  /* 0x0000001fff077819 */ /* 0x000fe40000011606 */
[----:B------:R-:W-:Y:S01]  /*0130*/  LEA.HI.SX32 R9, R8, R9, 0x1c ;  /* 0x0000000908097211 */ /* 0x000fe200078fe2ff */
[----:B------:R-:W-:Y:S01]  /*0140*/  IMAD.HI R4, R5, -0x779bd671, R4 ;  /* 0x8864298f05047827 */ /* 0x000fe200078e0204 */
[----:B------:R-:W-:Y:S02]  /*0150*/  LEA.HI.SX32 R7, R6, R7, 0x1c ;  /* 0x0000000706077211 */ /* 0x000fe400078fe2ff */
[----:B------:R-:W-:Y:S01]  /*0160*/  SHF.R.U32.HI R11, RZ, 0x1f, R2 ;  /* 0x0000001fff0b7819 */ /* 0x000fe20000011602 */
[----:B------:R-:W-:Y:S01]  /*0170*/  IMAD.MOV.U32 R6, RZ, RZ, RZ ;  /* 0x000000ffff067224 */ /* 0x000fe200078e00ff */
[----:B------:R-:W-:Y:S01]  /*0180*/  SHF.R.U32.HI R15, RZ, 0x1f, R4 ;  /* 0x0000001fff0f7819 */ /* 0x000fe20000011604 */
[----:B------:R-:W-:Y:S01]  /*0190*/  IMAD.MOV.U32 R8, RZ, RZ, RZ ;  /* 0x000000ffff087224 */ /* 0x000fe200078e00ff */
[----:B------:R-:W-:Y:S01]  /*01a0*/  LEA.HI R13, R2, R11, RZ, 0x17 ;  /* 0x0000000b020d7211 */ /* 0x000fe200078fb8ff */
[----:B------:R-:W-:Y:S01]  /*01b0*/  IMAD.HI R10, R7, -0x7bdef7bd, R6 ;  /* 0x84210843070a7827 */ /* 0x000fe200078e0206 */
[----:B------:R-:W-:-:S03]  /*01c0*/  LEA.HI R15, R4, R15, RZ, 0x17 ;  /* 0x0000000f040f7211 */ /* 0x000fc600078fb8ff */
[----:B---3--:R-:W-:Y:S01]  /*01d0*/  IMAD.SHL.U32 R2, R12, 0x20, RZ ;  /* 0x000000200c027824 */ /* 0x008fe200078e00ff */
[----:B------:R-:W-:Y:S01]  /*01e0*/  SHF.R.U32.HI R17, RZ, 0x1f, R10 ;  /* 0x0000001fff117819 */ /* 0x000fe2000001160a */
[----:B------:R-:W-:Y:S02]  /*01f0*/  IMAD.SHL.U32 R11, R0, 0x4, RZ ;  /* 0x00000004000b7824 */ /* 0x000fe400078e00ff */
[C---:B------:R-:W-:Y:S01]  /*0200*/  IMAD.HI R6, R9.reuse, -0x7bdef7bd, R8 ;  /* 0x8421084309067827 */ /* 0x040fe200078e0208 */
[----:B------:R-:W-:Y:S02]  /*0210*/  LEA.HI R17, R10, R17, RZ, 0x1c ;  /* 0x000000110a117211 */ /* 0x000fe400078fe0ff */
[----:B------:R-:W-:Y:S01]  /*0220*/  LOP3.LUT R26, R2, 0x1c, R11, 0xf8, !PT ;  /* 0x0000001c021a7812 */ /* 0x000fe200078ef80b */
[----:B------:R-:W-:Y:S01]  /*0230*/  IMAD R4, R9, -0x1f, R3 ;  /* 0xffffffe109047824 */ /* 0x000fe200078e0203 */
[----:B------:R-:W-:Y:S01]  /*0240*/  SHF.R.U32.HI R11, RZ, 0x1f, R6 ;  /* 0x0000001fff0b7819 */ /* 0x000fe20000011606 */
[----:B------:R-:W-:Y:S01]  /*0250*/  IMAD R8, R7, -0x1f, R5 ;  /* 0xffffffe107087824 */ /* 0x000fe200078e0205 */
[----:B------:R-:W-:Y:S01]  /*0260*/  ISETP.GE.AND P0, PT, R26, 0x40, PT ;  /* 0x000000401a00780c */ /* 0x000fe20003f06270 */
[----:B------:R-:W-:Y:S01]  /*0270*/  IMAD R4, R13, 0x800, R4 ;  /* 0x000008000d047824 */ /* 0x000fe200078e0204 */
[----:B------:R-:W-:Y:S01]  /*0280*/  LEA.HI R11, R6, R11, RZ, 0x1c ;  /* 0x0000000b060b7211 */ /* 0x000fe200078fe0ff */
[----:B------:R-:W-:Y:S01]  /*0290*/  IMAD R17, R17, -0x1f, R7 ;  /* 0xffffffe111117824 */ /* 0x000fe200078e0207 */
[----:B------:R-:W-:Y:S01]  /*02a0*/  ISETP.LT.AND P1, PT, R3, 0xf04, !P0 ;  /* 0x00000f040300780c */ /* 0x000fe20004721270 */
[----:B------:R-:W-:Y:S01]  /*02b0*/  IMAD.SHL.U32 R24, R4, 0x80, RZ ;  /* 0x0000008004187824 */ /* 0x000fe200078e00ff */
[----:B------:R-:W-:Y:S01]  /*02c0*/  ISETP.LT.AND P0, PT, R5, 0xf04, !P0 ;  /* 0x00000f040500780c */ /* 0x000fe20004701270 */
[----:B------:R-:W-:-:S02]  /*02d0*/  VIADD R4, R26, 0x40 ;  /* 0x000000401a047836 */ /* 0x000fc40000000000 */
[----:B------:R-:W-:Y:S02]  /*02e0*/  IMAD R25, R11, -0x1f, R9 ;  /* 0xffffffe10b197824 */ /* 0x000fe400078e0209 */
[----:B------:R-:W-:Y:S02]  /*02f0*/  IMAD.IADD R6, R26, 0x1, R24 ;  /* 0x000000011a067824 */ /* 0x000fe400078e0218 */
[----:B------:R-:W-:Y:S02]  /*0300*/  IMAD.IADD R10, R24, 0x1, R4 ;  /* 0x00000001180a7824 */ /* 0x000fe400078e0204 */
[----:B------:R-:W-:Y:S02]  /*0310*/  IMAD R8, R15, 0x800, R8 ;  /* 0x000008000f087824 */ /* 0x000fe400078e0208 */
[C---:B------:R-:W-:Y:S02]  /*0320*/  IMAD R7, R25.reuse, 0x2000, R6 ;  /* 0x0000200019077824 */ /* 0x040fe400078e0206 */
[----:B------:R-:W-:Y:S01]  /*0330*/  IMAD R21, R25, 0x2000, R10 ;  /* 0x0000200019157824 */ /* 0x000fe200078e020a */
[----:B------:R-:W-:Y:S01]  /*0340*/  CS2R R10, SRZ ;  /* 0x00000000000a7805 */ /* 0x000fe2000001ff00 */
[----:B------:R-:W-:Y:S01]  /*0350*/  IMAD R3, R17, 0x40, R8 ;  /* 0x0000004011037824 */ /* 0x000fe200078e0208 */
[----:B------:R-:W-:-:S02]  /*0360*/  CS2R R16, SRZ ;  /* 0x0000000000107805 */ /* 0x000fc4000001ff00 */
[----:B------:R-:W-:Y:S01]  /*0370*/  CS2R R8, SRZ ;  /* 0x0000000000087805 */ /* 0x000fe2000001ff00 */
[----:B----4-:R-:W-:-:S04]  /*0380*/  IMAD.WIDE R6, R7, 0x4, R28 ;  /* 0x0000000407067825 */ /* 0x010fc800078e021c */
[----:B------:R-:W-:Y:S01]  /*0390*/  IMAD.WIDE R20, R21, 0x4, R28 ;  /* 0x0000000415147825 */ /* 0x000fe200078e021c */
[----:B------:R1:W2:Y:S03]  /*03a0*/  @P1 LDG.E.EL.128 R16, desc[UR8][R6.64] ;  /* 0x0000000806101981 */ /* 0x0002a6000c2e1d00 */
[----:B------:R-:W-:Y:S01]  /*03b0*/  IMAD.SHL.U32 R3, R3, 0x80, RZ ;  /* 0x0000008003037824 */ /* 0x000fe200078e00ff */
[----:B------:R3:W2:Y:S03]  /*03c0*/  @P1 LDG.E.EL.128 R8, desc[UR8][R20.64] ;  /* 0x0000000814081981 */ /* 0x0006a6000c2e1d00 */
[----:B------:R-:W-:Y:S02]  /*03d0*/  IMAD.IADD R23, R26, 0x1, R3 ;  /* 0x000000011a177824 */ /* 0x000fe400078e0203 */
[----:B------:R-:W-:Y:S01]  /*03e0*/  IMAD.IADD R27, R3, 0x1, R4 ;  /* 0x00000001031b7824 */ /* 0x000fe200078e0204 */
[----:B------:R-:W-:-:S02]  /*03f0*/  CS2R R12, SRZ ;  /* 0x00000000000c7805 */ /* 0x000fc4000001ff00 */
[----:B------:R-:W-:Y:S02]  /*0400*/  CS2R R14, SRZ ;  /* 0x00000000000e7805 */ /* 0x000fe4000001ff00 */
[----:B------:R-:W-:Y:S02]  /*0410*/  CS2R R4, SRZ ;  /* 0x0000000000047805 */ /* 0x000fe4000001ff00 */
[----:B-1----:R-:W-:Y:S01]  /*0420*/  CS2R R6, SRZ ;  /* 0x0000000000067805 */ /* 0x002fe2000001ff00 */
[----:B------:R-:W-:-:S04]  /*0430*/  IMAD.WIDE R22, R23, 0x4, R28 ;  /* 0x0000000417167825 */ /* 0x000fc800078e021c */
[----:B---3--:R-:W-:Y:S01]  /*0440*/  IMAD.WIDE R20, R27, 0x4, R28 ;  /* 0x000000041b147825 */ /* 0x008fe200078e021c */
[----:B------:R1:W3:Y:S04]  /*0450*/  @P0 LDG.E.EL.128 R12, desc[UR8][R22.64] ;  /* 0x00000008160c0981 */ /* 0x0002e8000c2e1d00 */
[----:B------:R4:W3:Y:S01]  /*0460*/  @P0 LDG.E.EL.128 R4, desc[UR8][R20.64] ;  /* 0x0000000814040981 */ /* 0x0008e2000c2e1d00 */
[----:B-1----:R-:W-:Y:S01]  /*0470*/  VIADD R22, R26, 0x80 ;  /* 0x000000801a167836 */ /* 0x002fe20000000000 */
[----:B--2---:R-:W-:Y:S02]  /*0480*/  FSETP.GT.AND P5, PT, R8, R16, PT ;  /* 0x000000100800720b */ /* 0x004fe40003fa4000 */
[----:B------:R-:W-:Y:S02]  /*0490*/  FSETP.GT.AND P2, PT, R9, R17, PT ;  /* 0x000000110900720b */ /* 0x000fe40003f44000 */
[----:B------:R-:W-:-:S02]  /*04a0*/  FSETP.GT.AND P3, PT, R10, R18, PT ;  /* 0x000000120a00720b */ /* 0x000fc40003f64000 */
[----:B------:R-:W-:Y:S02]  /*04b0*/  FSETP.NAN.AND P6, PT, R8, R8, PT ;  /* 0x000000080800720b */ /* 0x000fe40003fc8000 */
[----:B------:R-:W-:-:S05]  /*04c0*/  FSETP.NAN.AND P4, PT, R9, R9, PT ;  /* 0x000000090900720b */ /* 0x000fca0003f88000 */
[----:B------:R-:W-:Y:S02]  /*04d0*/  @!P5 FSEL R8, R8, R16, P6 ;  /* 0x000000100808d208 */ /* 0x000fe40003000000 */
[----:B------:R-:W-:Y:S02]  /*04e0*/  FSETP.GT.AND P5, PT, R11, R19, PT ;  /* 0x000000130b00720b */ /* 0x000fe40003fa4000 */
[----:B------:R-:W-:Y:S02]  /*04f0*/  @!P2 FSEL R9, R9, R17, P4 ;  /* 0x000000110909a208 */ /* 0x000fe40002000000 */
[----:B------:R-:W-:-:S04]  /*0500*/  FSETP.NAN.AND P2, PT, R10, R10, PT ;  /* 0x0000000a0a00720b */ /* 0x000fc80003f48000 */
[----:B------:R-:W-:Y:S01]  /*0510*/  @!P3 FSEL R10, R10, R18, P2 ;  /* 0x000000120a0ab208 */ /* 0x000fe20001000000 */
[----:B------:R-:W-:Y:S01]  /*0520*/  IMAD.IADD R18, R24, 0x1, R22 ;  /* 0x0000000118127824 */ /* 0x000fe200078e0216 */
[----:B------:R-:W-:-:S03]  /*0530*/  FSETP.NAN.AND P2, PT, R11, R11, PT ;  /* 0x0000000b0b00720b */ /* 0x000fc60003f48000 */
[----:B----4-:R-:W-:Y:S01]  /*0540*/  IMAD R21, R25, 0x2000, R18 ;  /* 0x0000200019157824 */ /* 0x010fe200078e0212 */
[----:B------:R-:W-:Y:S02]  /*0550*/  @!P5 FSEL R11, R11, R19, P2 ;  /* 0x000000130b0bd208 */ /* 0x000fe40001000000 */
[----:B------:R-:W-:Y:S02]  /*0560*/  CS2R R16, SRZ ;  /* 0x0000000000107805 */ /* 0x000fe4000001ff00 */
[----:B------:R-:W-:Y:S01]  /*0570*/  CS2R R18, SRZ ;  /* 0x0000000000127805 */ /* 0x000fe2000001ff00 */
[----:B------:R-:W-:-:S05]  /*0580*/  IMAD.WIDE R20, R21, 0x4, R28 ;  /* 0x0000000415147825 */ /* 0x000fca00078e021c */
[----:B------:R1:W2:Y:S01]  /*0590*/  @P1 LDG.E.EL.128 R16, desc[UR8][R20.64] ;  /* 0x0000000814101981 */ /* 0x0002a2000c2e1d00 */
[C---:B---3--:R-:W-:Y:S02]  /*05a0*/  FSETP.GT.AND P6, PT, R4.reuse, R12, PT ;  /* 0x0000000c0400720b */ /* 0x048fe40003fc4000 */
[----:B------:R-:W-:Y:S02]  /*05b0*/  FSETP.NAN.AND P3, PT, R4, R4, PT ;  /* 0x000000040400720b */ /* 0x000fe40003f68000 */
[----:B------:R-:W-:Y:S02]  /*05c0*/  FSETP.GT.AND P4, PT, R5, R13, PT ;  /* 0x0000000d0500720b */ /* 0x000fe40003f84000 */
[----:B------:R-:W-:Y:S02]  /*05d0*/  FSETP.GT.AND P2, PT, R7, R15, PT ;  /* 0x0000000f0700720b */ /* 0x000fe40003f44000 */
[----:B------:R-:W-:-:S05]  /*05e0*/  FSETP.NAN.AND P5, PT, R5, R5, PT ;  /* 0x000000050500720b */ /* 0x000fca0003fa8000 */
[----:B------:R-:W-:Y:S02]  /*05f0*/  @!P6 FSEL R4, R4, R12, P3 ;  /* 0x0000000c0404e208 */ /* 0x000fe40001800000 */
[C---:B------:R-:W-:Y:S02]  /*0600*/  FSETP.GT.AND P3, PT, R6.reuse, R14, PT ;  /* 0x0000000e0600720b */ /* 0x040fe40003f64000 */
[----:B------:R-:W-:Y:S02]  /*0610*/  @!P4 FSEL R5, R5, R13, P5 ;  /* 0x0000000d0505c208 */ /* 0x000fe40002800000 */
[----:B------:R-:W-:Y:S02]  /*0620*/  FSETP.NAN.AND P4, PT, R6, R6, PT ;  /* 0x000000060600720b */ /* 0x000fe40003f88000 */
[----:B------:R-:W-:Y:S01]  /*0630*/  FSETP.NAN.AND P5, PT, R7, R7, PT ;  /* 0x000000070700720b */ /* 0x000fe20003fa8000 */
[----:B------:R-:W-:Y:S01]  /*0640*/  IMAD.IADD R23, R3, 0x1, R22 ;  /* 0x0000000103177824 */ /* 0x000fe200078e0216 */
[----:B------:R-:W-:-:S02]  /*0650*/  CS2R R12, SRZ ;  /* 0x00000000000c7805 */ /* 0x000fc4000001ff00 */
[----:B------:R-:W-:Y:S01]  /*0660*/  @!P2 FSEL R7, R7, R15, P5 ;  /* 0x0000000f0707a208 */ /* 0x000fe20002800000 */
[----:B-1----:R-:W-:Y:S02]  /*0670*/  IMAD.WIDE R20, R23, 0x4, R28 ;  /* 0x0000000417147825 */ /* 0x002fe400078e021c */
[----:B------:R-:W-:Y:S02]  /*0680*/  @!P3 FSEL R6, R6, R14, P4 ;  /* 0x0000000e0606b208 */ /* 0x000fe40002000000 */
[----:B------:R-:W-:-:S06]  /*0690*/  CS2R R14, SRZ ;  /* 0x00000000000e7805 */ /* 0x000fcc000001ff00 */
[----:B------:R1:W3:Y:S01]  /*06a0*/  @P0 LDG.E.EL.128 R12, desc[UR8][R20.64] ;  /* 0x00000008140c0981 */ /* 0x0002e2000c2e1d00 */
[----:B------:R-:W-:Y:S01]  /*06b0*/  VIADD R22, R26, 0x1000 ;  /* 0x000010001a167836 */ /* 0x000fe20000000000 */
[----:B--2---:R-:W-:Y:S02]  /*06c0*/  FSETP.NAN.AND P5, PT, R16, R16, PT ;  /* 0x000000101000720b */ /* 0x004fe40003fa8000 */
[-C--:B------:R-:W-:Y:S02]  /*06d0*/  FSETP.NAN.AND P2, PT, R17, R17.reuse, PT ;  /* 0x000000111100720b */ /* 0x080fe40003f48000 */
[----:B------:R-:W-:Y:S02]  /*06e0*/  FSETP.NAN.AND P3, PT, R18, R18, PT ;  /* 0x000000121200720b */ /* 0x000fe40003f68000 */
[----:B------:R-:W-:Y:S02]  /*06f0*/  FSETP.GEU.AND P6, PT, R8, R16, PT ;  /* 0x000000100800720b */ /* 0x000fe40003fce000 */
[----:B------:R-:W-:-:S05]  /*0700*/  FSETP.GEU.AND P4, PT, R9, R17, PT ;  /* 0x000000110900720b */ /* 0x000fca0003f8e000 */
[----:B------:R-:W-:Y:S02]  /*0710*/  @!P5 FSEL R16, R16, R8, !P6 ;  /* 0x000000081010d208 */ /* 0x000fe40007000000 */
[----:B------:R-:W-:Y:S02]  /*0720*/  FSETP.NAN.AND P5, PT, R19, R19, PT ;  /* 0x000000131300720b */ /* 0x000fe40003fa8000 */
[----:B------:R-:W-:Y:S02]  /*0730*/  @!P2 FSEL R17, R17, R9, !P4 ;  /* 0x000000091111a208 */ /* 0x000fe40006000000 */
[----:B------:R-:W-:-:S04]  /*0740*/  FSETP.GEU.AND P2, PT, R10, R18, PT ;  /* 0x000000120a00720b */ /* 0x000fc80003f4e000 */
[----:B------:R-:W-:Y:S01]  /*0750*/  @!P3 FSEL R18, R18, R10, !P2 ;  /* 0x0000000a1212b208 */ /* 0x000fe20005000000 */
[----:B------:R-:W-:Y:S01]  /*0760*/  IMAD.IADD R10, R24, 0x1, R22 ;  /* 0x00000001180a7824 */ /* 0x000fe200078e0216 */
[----:B------:R-:W-:-:S03]  /*0770*/  FSETP.GEU.AND P2, PT, R11, R19, PT ;  /* 0x000000130b00720b */ /* 0x000fc60003f4e000 */
[----:B-1----:R-:W-:Y:S01]  /*0780*/  IMAD R21, R25, 0x2000, R10 ;  /* 0x0000200019157824 */ /* 0x002fe200078e020a */
[----:B------:R-:W-:Y:S02]  /*0790*/  @!P5 FSEL R19, R19, R11, !P2 ;  /* 0x0000000b1313d208 */ /* 0x000fe40005000000 */
[----:B------:R-:W-:Y:S02]  /*07a0*/  CS2R R8, SRZ ;  /* 0x0000000000087805 */ /* 0x000fe4000001ff00 */
[----:B------:R-:W-:Y:S01]  /*07b0*/  CS2R R10, SRZ ;  /* 0x00000000000a7805 */ /* 0x000fe2000001ff00 */
[----:B------:R-:W-:-:S05]  /*07c0*/  IMAD.WIDE R20, R21, 0x4, R28 ;  /* 0x0000000415147825 */ /* 0x000fca00078e021c */
[----:B------:R1:W2:Y:S01]  /*07d0*/  @P1 LDG.E.EL.128 R8, desc[UR8][R20.64] ;  /* 0x0000000814081981 */ /* 0x0002a2000c2e1d00 */
[-C--:B---3--:R-:W-:Y:S02]  /*07e0*/  FSETP.NAN.AND P6, PT, R12, R12.reuse, PT ;  /* 0x0000000c0c00720b */ /* 0x088fe40003fc8000 */
[----:B------:R-:W-:Y:S02]  /*07f0*/  FSETP.GEU.AND P3, PT, R4, R12, PT ;  /* 0x0000000c0400720b */ /* 0x000fe40003f6e000 */
[----:B------:R-:W-:Y:S02]  /*0800*/  FSETP.NAN.AND P4, PT, R13, R13, PT ;  /* 0x0000000d0d00720b */ /* 0x000fe40003f88000 */
[----:B------:R-:W-:Y:S02]  /*0810*/  FSETP.NAN.AND P2, PT, R15, R15, PT ;  /* 0x0000000f0f00720b */ /* 0x000fe40003f48000 */
[----:B------:R-:W-:-:S05]  /*0820*/  FSETP.GEU.AND P5, PT, R5, R13, PT ;  /* 0x0000000d0500720b */ /* 0x000fca0003fae000 */
[----:B------:R-:W-:Y:S02]  /*0830*/  @!P6 FSEL R12, R12, R4, !P3 ;  /* 0x000000040c0ce208 */ /* 0x000fe40005800000 */
[-C--:B------:R-:W-:Y:S02]  /*0840*/  FSETP.NAN.AND P3, PT, R14, R14.reuse, PT ;  /* 0x0000000e0e00720b */ /* 0x080fe40003f68000 */
[----:B------:R-:W-:Y:S02]  /*0850*/  @!P4 FSEL R13, R13, R5, !P5 ;  /* 0x000000050d0dc208 */ /* 0x000fe40006800000 */
[----:B------:R-:W-:Y:S02]  /*0860*/  FSETP.GEU.AND P4, PT, R6, R14, PT ;  /* 0x0000000e0600720b */ /* 0x000fe40003f8e000 */
[----:B------:R-:W-:Y:S01]  /*0870*/  FSETP.GEU.AND P5, PT, R7, R15, PT ;  /* 0x0000000f0700720b */ /* 0x000fe20003fae000 */
[----:B------:R-:W-:Y:S01]  /*0880*/  IMAD.IADD R23, R3, 0x1, R22 ;  /* 0x0000000103177824 */ /* 0x000fe200078e0216 */
[----:B------:R-:W-:-:S02]  /*0890*/  CS2R R4, SRZ ;  /* 0x0000000000047805 */ /* 0x000fc4000001ff00 */
[----:B------:R-:W-:Y:S01]  /*08a0*/  @!P2 FSEL R15, R15, R7, !P5 ;  /* 0x000000070f0fa208 */ /* 0x000fe20006800000 */
[----:B-1----:R-:W-:Y:S02]  /*08b0*/  IMAD.WIDE R20, R23, 0x4, R28 ;  /* 0x0000000417147825 */ /* 0x002fe400078e021c */
[----:B------:R-:W-:Y:S02]  /*08c0*/  @!P3 FSEL R14, R14, R6, !P4 ;  /* 0x000000060e0eb208 */ /* 0x000fe40006000000 */
        /* <DEDUP_REMOVED lines=75> */
[----:B------:R-:W-:Y:S02]  /*0d80*/  CS2R R22, SRZ ;  /* 0x0000000000167805 */ /* 0x000fe4000001ff00 */
[----:B-1----:R-:W-:Y:S02]  /*0d90*/  CS2R R20, SRZ ;  /* 0x0000000000147805 */ /* 0x002fe4000001ff00 */
[-C--:B--2---:R-:W-:Y:S02]  /*0da0*/  FSETP.NAN.AND P4, PT, R8, R8.reuse, PT ;  /* 0x000000080800720b */ /* 0x084fe40003f88000 */
[----:B------:R-:W-:Y:S02]  /*0db0*/  FSETP.NAN.AND P2, PT, R9, R9, PT ;  /* 0x000000090900720b */ /* 0x000fe40003f48000 */
[----:B------:R-:W-:-:S02]  /*0dc0*/  FSETP.GEU.AND P5, PT, R16, R8, PT ;  /* 0x000000081000720b */ /* 0x000fc40003fae000 */
[----:B------:R-:W-:-:S07]  /*0dd0*/  FSETP.GEU.AND P6, PT, R17, R9, PT ;  /* 0x000000091100720b */ /* 0x000fce0003fce000 */
[----:B------:R-:W-:Y:S01]  /*0de0*/  @!P4 FSEL R8, R8, R16, !P5 ;  /* 0x000000100808c208 */ /* 0x000fe20006800000 */
[----:B------:R-:W-:Y:S01]  /*0df0*/  IMAD.IADD R16, R24, 0x1, R27 ;  /* 0x0000000118107824 */ /* 0x000fe200078e021b */
[----:B------:R-:W-:-:S03]  /*0e00*/  @!P2 FSEL R9, R9, R17, !P6 ;  /* 0x000000110909a208 */ /* 0x000fc60007000000 */
[----:B------:R-:W-:-:S04]  /*0e10*/  IMAD R17, R25, 0x2000, R16 ;  /* 0x0000200019117824 */ /* 0x000fc800078e0210 */
[----:B------:R-:W-:-:S05]  /*0e20*/  IMAD.WIDE R16, R17, 0x4, R28 ;  /* 0x0000000411107825 */ /* 0x000fca00078e021c */
[----:B------:R1:W2:Y:S01]  /*0e30*/  @P1 LDG.E.EL.128 R20, desc[UR8][R16.64] ;  /* 0x0000000810141981 */ /* 0x0002a2000c2e1d00 */
[-C--:B------:R-:W-:Y:S02]  /*0e40*/  FSETP.NAN.AND P3, PT, R10, R10.reuse, PT ;  /* 0x0000000a0a00720b */ /* 0x080fe40003f68000 */
[----:B------:R-:W-:Y:S02]  /*0e50*/  FSETP.NAN.AND P4, PT, R11, R11, PT ;  /* 0x0000000b0b00720b */ /* 0x000fe40003f88000 */
[----:B------:R-:W-:Y:S02]  /*0e60*/  FSETP.GEU.AND P2, PT, R18, R10, PT ;  /* 0x0000000a1200720b */ /* 0x000fe40003f4e000 */
[----:B---3--:R-:W-:-:S07]  /*0e70*/  FSETP.NAN.AND P5, PT, R4, R4, PT ;  /* 0x000000040400720b */ /* 0x008fce0003fa8000 */
[----:B------:R-:W-:Y:S02]  /*0e80*/  @!P3 FSEL R10, R10, R18, !P2 ;  /* 0x000000120a0ab208 */ /* 0x000fe40005000000 */
[----:B------:R-:W-:-:S04]  /*0e90*/  FSETP.GEU.AND P2, PT, R19, R11, PT ;  /* 0x0000000b1300720b */ /* 0x000fc80003f4e000 */
[----:B------:R-:W-:Y:S02]  /*0ea0*/  @!P4 FSEL R11, R11, R19, !P2 ;  /* 0x000000130b0bc208 */ /* 0x000fe40005000000 */
[----:B------:R-:W-:Y:S02]  /*0eb0*/  FSETP.NAN.AND P4, PT, R5, R5, PT ;  /* 0x000000050500720b */ /* 0x000fe40003f88000 */
[----:B------:R-:W-:-:S04]  /*0ec0*/  FSETP.GEU.AND P3, PT, R12, R4, PT ;  /* 0x000000040c00720b */ /* 0x000fc80003f6e000 */
[----:B------:R-:W-:Y:S02]  /*0ed0*/  @!P5 FSEL R4, R4, R12, !P3 ;  /* 0x0000000c0404d208 */ /* 0x000fe40005800000 */
[----:B------:R-:W-:Y:S02]  /*0ee0*/  FSETP.GEU.AND P5, PT, R13, R5, PT ;  /* 0x000000050d00720b */ /* 0x000fe40003fae000 */
[----:B-1----:R-:W-:-:S03]  /*0ef0*/  CS2R R16, SRZ ;  /* 0x0000000000107805 */ /* 0x002fc6000001ff00 */
[----:B------:R-:W-:Y:S01]  /*0f00*/  @!P4 FSEL R5, R5, R13, !P5 ;  /* 0x0000000d0505c208 */ /* 0x000fe20006800000 */
[----:B------:R-:W-:Y:S01]  /*0f10*/  IMAD.IADD R13, R3, 0x1, R27 ;  /* 0x00000001030d7824 */ /* 0x000fe200078e021b */
[----:B------:R-:W-:-:S03]  /*0f20*/  CS2R R18, SRZ ;  /* 0x0000000000127805 */ /* 0x000fc6000001ff00 */
[----:B------:R-:W-:Y:S01]  /*0f30*/  IMAD.WIDE R12, R13, 0x4, R28 ;  /* 0x000000040d0c7825 */ /* 0x000fe200078e021c */
[----:B------:R-:W-:-:S04]  /*0f40*/  FSETP.NAN.AND P3, PT, R6, R6, PT ;  /* 0x000000060600720b */ /* 0x000fc80003f68000 */
[----:B------:R1:W3:Y:S01]  /*0f50*/  @P0 LDG.E.EL.128 R16, desc[UR8][R12.64] ;  /* 0x000000080c100981 */ /* 0x0002e2000c2e1d00 */
[----:B------:R-:W-:Y:S02]  /*0f60*/  FSETP.NAN.AND P2, PT, R7, R7, PT ;  /* 0x000000070700720b */ /* 0x000fe40003f48000 */
[----:B------:R-:W-:-:S06]  /*0f70*/  FSETP.GEU.AND P4, PT, R14, R6, PT ;  /* 0x000000060e00720b */ /* 0x000fcc0003f8e000 */
[----:B------:R-:W-:Y:S02]  /*0f80*/  @!P3 FSEL R6, R6, R14, !P4 ;  /* 0x0000000e0606b208 */ /* 0x000fe40006000000 */
[----:B------:R-:W-:-:S04]  /*0f90*/  FSETP.GEU.AND P5, PT, R15, R7, PT ;  /* 0x000000070f00720b */ /* 0x000fc80003fae000 */
[----:B------:R-:W-:Y:S02]  /*0fa0*/  @!P2 FSEL R7, R7, R15, !P5 ;  /* 0x0000000f0707a208 */ /* 0x000fe40006800000 */
[----:B------:R-:W-:Y:S02]  /*0fb0*/  CS2R R14, SRZ ;  /* 0x00000000000e7805 */ /* 0x000fe4000001ff00 */
[-C--:B--2---:R-:W-:Y:S02]  /*0fc0*/  FSETP.NAN.AND P3, PT, R20, R20.reuse, PT ;  /* 0x000000141400720b */ /* 0x084fe40003f68000 */
[-C--:B------:R-:W-:Y:S02]  /*0fd0*/  FSETP.NAN.AND P2, PT, R21, R21.reuse, PT ;  /* 0x000000151500720b */ /* 0x080fe40003f48000 */
[----:B------:R-:W-:Y:S02]  /*0fe0*/  FSETP.GEU.AND P4, PT, R8, R20, PT ;  /* 0x000000140800720b */ /* 0x000fe40003f8e000 */
[----:B------:R-:W-:-:S07]  /*0ff0*/  FSETP.GEU.AND P5, PT, R9, R21, PT ;  /* 0x000000150900720b */ /* 0x000fce0003fae000 */
[----:B------:R-:W-:Y:S02]  /*1000*/  @!P3 FSEL R20, R20, R8, !P4 ;  /* 0x000000081414b208 */ /* 0x000fe40006000000 */
[----:B------:R-:W-:Y:S02]  /*1010*/  FSETP.NAN.AND P4, PT, R22, R22, PT ;  /* 0x000000161600720b */ /* 0x000fe40003f88000 */
[----:B------:R-:W-:Y:S01]  /*1020*/  FSETP.NAN.AND P3, PT, R23, R23, PT ;  /* 0x000000171700720b */ /* 0x000fe20003f68000 */
[----:B------:R-:W-:Y:S01]  /*1030*/  VIADD R8, R26, 0x2040 ;  /* 0x000020401a087836 */ /* 0x000fe20000000000 */
[----:B------:R-:W-:-:S03]  /*1040*/  @!P2 FSEL R21, R21, R9, !P5 ;  /* 0x000000091515a208 */ /* 0x000fc60006800000 */
[----:B-1----:R-:W-:Y:S01]  /*1050*/  IMAD.IADD R12, R24, 0x1, R8 ;  /* 0x00000001180c7824 */ /* 0x002fe200078e0208 */
[----:B------:R-:W-:Y:S02]  /*1060*/  FSETP.GEU.AND P2, PT, R10, R22, PT ;  /* 0x000000160a00720b */ /* 0x000fe40003f4e000 */
[----:B------:R-:W-:Y:S01]  /*1070*/  FSETP.GEU.AND P5, PT, R11, R23, PT ;  /* 0x000000170b00720b */ /* 0x000fe20003fae000 */
[----:B------:R-:W-:Y:S01]  /*1080*/  IMAD R9, R25, 0x2000, R12 ;  /* 0x0000200019097824 */ /* 0x000fe200078e020c */
[----:B------:R-:W-:Y:S02]  /*1090*/  CS2R R12, SRZ ;  /* 0x00000000000c7805 */ /* 0x000fe4000001ff00 */
[----:B------:R-:W-:Y:S02]  /*10a0*/  @!P4 FSEL R22, R22, R10, !P2 ;  /* 0x0000000a1616c208 */ /* 0x000fe40005000000 */
[----:B------:R-:W-:Y:S01]  /*10b0*/  @!P3 FSEL R23, R23, R11, !P5 ;  /* 0x0000000b1717b208 */ /* 0x000fe20006800000 */
[----:B------:R-:W-:-:S05]  /*10c0*/  IMAD.WIDE R10, R9, 0x4, R28 ;  /* 0x00000004090a7825 */ /* 0x000fca00078e021c */
[----:B------:R1:W2:Y:S01]  /*10d0*/  @P1 LDG.E.EL.128 R12, desc[UR8][R10.64] ;  /* 0x000000080a0c1981 */ /* 0x0002a2000c2e1d00 */
[-C--:B---3--:R-:W-:Y:S02]  /*10e0*/  FSETP.NAN.AND P2, PT, R16, R16.reuse, PT ;  /* 0x000000101000720b */ /* 0x088fe40003f48000 */
[-C--:B------:R-:W-:Y:S02]  /*10f0*/  FSETP.NAN.AND P3, PT, R17, R17.reuse, PT ;  /* 0x000000111100720b */ /* 0x080fe40003f68000 */
[----:B------:R-:W-:Y:S02]  /*1100*/  FSETP.GEU.AND P4, PT, R4, R16, PT ;  /* 0x000000100400720b */ /* 0x000fe40003f8e000 */
[----:B------:R-:W-:Y:S01]  /*1110*/  FSETP.GEU.AND P5, PT, R5, R17, PT ;  /* 0x000000110500720b */ /* 0x000fe20003fae000 */
[----:B------:R-:W-:Y:S02]  /*1120*/  VIADD R26, R26, 0x2080 ;  /* 0x000020801a1a7836 */ /* 0x000fe40000000000 */
[----:B------:R-:W-:Y:S01]  /*1130*/  IMAD.IADD R27, R3, 0x1, R8 ;  /* 0x00000001031b7824 */ /* 0x000fe200078e0208 */
[----:B------:R-:W-:Y:S01]  /*1140*/  CS2R R8, SRZ ;  /* 0x0000000000087805 */ /* 0x000fe2000001ff00 */
[----:B------:R-:W-:-:S02]  /*1150*/  IMAD.IADD R24, R24, 0x1, R26 ;  /* 0x0000000118187824 */ /* 0x000fc400078e021a */
[----:B------:R-:W-:Y:S02]  /*1160*/  @!P2 FSEL R16, R16, R4, !P4 ;  /* 0x000000041010a208 */ /* 0x000fe40006000000 */
[----:B------:R-:W-:Y:S01]  /*1170*/  @!P3 FSEL R17, R17, R5, !P5 ;  /* 0x000000051111b208 */ /* 0x000fe20006800000 */
[----:B------:R-:W-:Y:S01]  /*1180*/  IMAD.IADD R3, R3, 0x1, R26 ;  /* 0x0000000103037824 */ /* 0x000fe200078e021a */
[-C--:B------:R-:W-:Y:S02]  /*1190*/  FSETP.NAN.AND P2, PT, R18, R18.reuse, PT ;  /* 0x000000121200720b */ /* 0x080fe40003f48000 */
[----:B-1----:R-:W-:Y:S02]  /*11a0*/  CS2R R10, SRZ ;  /* 0x00000000000a7805 */ /* 0x002fe4000001ff00 */
[----:B------:R-:W-:Y:S01]  /*11b0*/  FSETP.NAN.AND P3, PT, R19, R19, PT ;  /* 0x000000131300720b */ /* 0x000fe20003f68000 */
[----:B------:R-:W-:Y:S01]  /*11c0*/  IMAD.WIDE R26, R27, 0x4, R28 ;  /* 0x000000041b1a7825 */ /* 0x000fe200078e021c */
[----:B------:R-:W-:-:S02]  /*11d0*/  FSETP.GEU.AND P4, PT, R6, R18, PT ;  /* 0x000000120600720b */ /* 0x000fc40003f8e000 */
[----:B------:R-:W-:Y:S02]  /*11e0*/  FSETP.GEU.AND P5, PT, R7, R19, PT ;  /* 0x000000130700720b */ /* 0x000fe40003fae000 */
[----:B------:R-:W3:Y:S01]  /*11f0*/  @P0 LDG.E.EL.128 R8, desc[UR8][R26.64] ;  /* 0x000000081a080981 */ /* 0x000ee2000c2e1d00 */
[----:B------:R-:W-:Y:S01]  /*1200*/  IMAD R25, R25, 0x2000, R24 ;  /* 0x0000200019197824 */ /* 0x000fe200078e0218 */
[----:B------:R-:W-:Y:S02]  /*1210*/  CS2R R4, SRZ ;  /* 0x0000000000047805 */ /* 0x000fe4000001ff00 */
[----:B------:R-:W-:-:S03]  /*1220*/  @!P2 FSEL R18, R18, R6, !P4 ;  /* 0x000000061212a208 */ /* 0x000fc60006000000 */
[----:B------:R-:W-:Y:S02]  /*1230*/  @!P3 FSEL R19, R19, R7, !P5 ;  /* 0x000000071313b208 */ /* 0x000fe40006800000 */
[----:B------:R-:W-:Y:S01]  /*1240*/  CS2R R6, SRZ ;  /* 0x0000000000067805 */ /* 0x000fe2000001ff00 */
[----:B------:R-:W-:-:S05]  /*1250*/  IMAD.WIDE R24, R25, 0x4, R28 ;  /* 0x0000000419187825 */ /* 0x000fca00078e021c */
[----:B------:R1:W4:Y:S02]  /*1260*/  @P1 LDG.E.EL.128 R4, desc[UR8][R24.64] ;  /* 0x0000000818041981 */ /* 0x000324000c2e1d00 */
[----:B-1----:R-:W1:Y:S01]  /*1270*/  S2R R24, SR_TID.X ;  /* 0x0000000000187919 */ /* 0x002e620000002100 */
[----:B------:R-:W5:Y:S01]  /*1280*/  S2UR UR6, SR_CgaCtaId ;  /* 0x00000000000679c3 */ /* 0x000f620000008800 */
[----:B------:R-:W-:Y:S01]  /*1290*/  IMAD.WIDE R28, R3, 0x4, R28 ;  /* 0x00000004031c7825 */ /* 0x000fe200078e021c */
[----:B------:R-:W-:Y:S02]  /*12a0*/  UMOV UR5, 0x400 ;  /* 0x0000040000057882 */ /* 0x000fe40000000000 */
[----:B-----5:R-:W-:Y:S01]  /*12b0*/  UPRMT UR5, UR6, 0x654, UR5 ;  /* 0x0000065406057896 */ /* 0x020fe20008000005 */
[----:B-1----:R-:W-:-:S04]  /*12c0*/  SHF.R.U32.HI R3, RZ, 0x1, R24 ;  /* 0x00000001ff037819 */ /* 0x002fc80000011618 */
[----:B------:R-:W-:Y:S02]  /*12d0*/  LOP3.LUT R3, R3, 0x3c, RZ, 0xc0, !PT ;  /* 0x0000003c03037812 */ /* 0x000fe400078ec0ff */
[-C--:B--2---:R-:W-:Y:S02]  /*12e0*/  FSETP.NAN.AND P1, PT, R12, R12.reuse, PT ;  /* 0x0000000c0c00720b */ /* 0x084fe40003f28000 */
[----:B------:R-:W-:Y:S02]  /*12f0*/  FSETP.GEU.AND P2, PT, R20, R12, PT ;  /* 0x0000000c1400720b */ /* 0x000fe40003f4e000 */
[----:B------:R-:W-:-:S09]  /*1300*/  FSETP.NAN.AND P3, PT, R15, R15, PT ;  /* 0x0000000f0f00720b */ /* 0x000fd20003f68000 */
[----:B------:R-:W-:Y:S02]  /*1310*/  @!P1 FSEL R12, R12, R20, !P2 ;  /* 0x000000140c0c9208 */ /* 0x000fe40005000000 */
[-C--:B------:R-:W-:Y:S02]  /*1320*/  FSETP.NAN.AND P1, PT, R13, R13.reuse, PT ;  /* 0x0000000d0d00720b */ /* 0x080fe40003f28000 */
[-C--:B------:R-:W-:Y:S01]  /*1330*/  FSETP.NAN.AND P2, PT, R14, R14.reuse, PT ;  /* 0x0000000e0e00720b */ /* 0x080fe20003f48000 */
[----:B------:R-:W-:Y:S01]  /*1340*/  IMAD.SHL.U32 R20, R24, 0x10, RZ ;  /* 0x0000001018147824 */ /* 0x000fe200078e00ff */
[----:B------:R-:W-:Y:S02]  /*1350*/  FSETP.GEU.AND P4, PT, R21, R13, PT ;  /* 0x0000000d1500720b */ /* 0x000fe40003f8e000 */
[----:B------:R-:W-:Y:S02]  /*1360*/  FSETP.GEU.AND P5, PT, R22, R14, PT ;  /* 0x0000000e1600720b */ /* 0x000fe40003fae000 */
[----:B------:R-:W-:-:S02]  /*1370*/  LOP3.LUT R20, R20, 0x7f0, RZ, 0xc0, !PT ;  /* 0x000007f014147812 */ /* 0x000fc400078ec0ff */
[----:B------:R-:W-:Y:S02]  /*1380*/  FSETP.GEU.AND P6, PT, R23, R15, PT ;  /* 0x0000000f1700720b */ /* 0x000fe40003fce000 */
[----:B------:R-:W-:Y:S02]  /*1390*/  IADD3 R3, R20, UR5, R3 ;  /* 0x0000000514037c10 */ /* 0x000fe4000fffe003 */
[----:B------:R-:W-:Y:S02]  /*13a0*/  @!P1 FSEL R13, R13, R21, !P4 ;  /* 0x000000150d0d9208 */ /* 0x000fe40006000000 */
[----:B------:R-:W-:Y:S02]  /*13b0*/  CS2R R20, SRZ ;  /* 0x0000000000147805 */ /* 0x000fe4000001ff00 */
[----:B------:R-:W-:Y:S02]  /*13c0*/  @!P2 FSEL R14, R14, R22, !P5 ;  /* 0x000000160e0ea208 */ /* 0x000fe40006800000 */
[----:B------:R-:W-:-:S02]  /*13d0*/  @!P3 FSEL R15, R15, R23, !P6 ;  /* 0x000000170f0fb208 */ /* 0x000fc40007000000 */
[----:B------:R-:W-:-:S06]  /*13e0*/  CS2R R22, SRZ ;  /* 0x0000000000167805 */ /* 0x000fcc000001ff00 */
[----:B------:R1:W2:Y:S01]  /*13f0*/  @P0 LDG.E.EL.128 R20, desc[UR8][R28.64] ;  /* 0x000000081c140981 */ /* 0x0002a2000c2e1d00 */
[-C--:B---3--:R-:W-:Y:S02]  /*1400*/  FSETP.NAN.AND P0, PT, R8, R8.reuse, PT ;  /* 0x000000080800720b */ /* 0x088fe40003f08000 */
[-C--:B------:R-:W-:Y:S02]  /*1410*/  FSETP.NAN.AND P1, PT, R9, R9.reuse, PT ;  /* 0x000000090900720b */ /* 0x080fe40003f28000 */
[----:B------:R-:W-:Y:S02]  /*1420*/  FSETP.GEU.AND P2, PT, R16, R8, PT ;  /* 0x000000081000720b */ /* 0x000fe40003f4e000 */
[----:B------:R-:W-:-:S07]  /*1430*/  FSETP.GEU.AND P3, PT, R17, R9, PT ;  /* 0x000000091100720b */ /* 0x000fce0003f6e000 */
[----:B------:R-:W-:Y:S02]  /*1440*/  @!P0 FSEL R8, R8, R16, !P2 ;  /* 0x0000001008088208 */ /* 0x000fe40005000000 */
[-C--:B------:R-:W-:Y:S02]  /*1450*/  FSETP.NAN.AND P0, PT, R10, R10.reuse, PT ;  /* 0x0000000a0a00720b */ /* 0x080fe40003f08000 */
[----:B------:R-:W-:Y:S02]  /*1460*/  @!P1 FSEL R9, R9, R17, !P3 ;  /* 0x0000001109099208 */ /* 0x000fe40005800000 */
[----:B------:R-:W-:-:S09]  /*1470*/  FSETP.GEU.AND P1, PT, R18, R10, PT ;  /* 0x0000000a1200720b */ /* 0x000fd20003f2e000 */
[----:B------:R-:W-:Y:S02]  /*1480*/  @!P0 FSEL R10, R10, R18, !P1 ;  /* 0x000000120a0a8208 */ /* 0x000fe40004800000 */
[-C--:B------:R-:W-:Y:S02]  /*1490*/  FSETP.NAN.AND P0, PT, R11, R11.reuse, PT ;  /* 0x0000000b0b00720b */ /* 0x080fe40003f08000 */
[----:B----4-:R-:W-:Y:S02]  /*14a0*/  FSETP.NAN.AND P1, PT, R4, R4, PT ;  /* 0x000000040400720b */ /* 0x010fe40003f28000 */
[----:B------:R-:W-:Y:S02]  /*14b0*/  FSETP.GEU.AND P2, PT, R19, R11, PT ;  /* 0x0000000b1300720b */ /* 0x000fe40003f4e000 */
[----:B------:R-:W-:-:S07]  /*14c0*/  FSETP.NAN.AND P3, PT, R7, R7, PT ;  /* 0x000000070700720b */ /* 0x000fce0003f68000 */
[----:B------:R-:W-:Y:S02]  /*14d0*/  @!P0 FSEL R11, R11, R19, !P2 ;  /* 0x000000130b0b8208 */ /* 0x000fe40005000000 */
[----:B------:R-:W-:Y:S02]  /*14e0*/  FSETP.GEU.AND P2, PT, R12, R4, PT ;  /* 0x000000040c00720b */ /* 0x000fe40003f4e000 */
[-C--:B------:R-:W-:Y:S02]  /*14f0*/  FSETP.NAN.AND P0, PT, R5, R5.reuse, PT ;  /* 0x000000050500720b */ /* 0x080fe40003f08000 */
[----:B------:R-:W-:Y:S02]  /*1500*/  @!P1 SEL R4, R4, R12, !P2 ;  /* 0x0000000c04049207 */ /* 0x000fe40005000000 */
[----:B------:R-:W-:Y:S02]  /*1510*/  FSETP.NAN.AND P2, PT, R6, R6, PT ;  /* 0x000000060600720b */ /* 0x000fe40003f48000 */
[----:B------:R-:W-:-:S02]  /*1520*/  FSETP.GEU.AND P1, PT, R13, R5, PT ;  /* 0x000000050d00720b */ /* 0x000fc40003f2e000 */
[----:B------:R-:W-:Y:S02]  /*1530*/  FSETP.GEU.AND P4, PT, R14, R6, PT ;  /* 0x000000060e00720b */ /* 0x000fe40003f8e000 */
[----:B------:R-:W-:-:S03]  /*1540*/  FSETP.GEU.AND P5, PT, R15, R7, PT ;  /* 0x000000070f00720b */ /* 0x000fc60003fae000 */
[----:B------:R-:W-:Y:S02]  /*1550*/  @!P0 SEL R5, R5, R13, !P1 ;  /* 0x0000000d05058207 */ /* 0x000fe40004800000 */
[----:B------:R-:W-:Y:S02]  /*1560*/  @!P3 SEL R7, R7, R15, !P5 ;  /* 0x0000000f0707b207 */ /* 0x000fe40006800000 */
[----:B------:R-:W-:Y:S02]  /*1570*/  @!P2 SEL R6, R6, R14, !P4 ;  /* 0x0000000e0606a207 */ /* 0x000fe40006000000 */
[----:B------:R-:W-:Y:S01]  /*1580*/  LOP3.LUT R16, R24, 0x7f, RZ, 0xc0, !PT ;  /* 0x0000007f18107812 */ /* 0x000fe200078ec0ff */
[----:B------:R-:W-:Y:S04]  /*1590*/  STS [R3], R4 ;  /* 0x0000000403007388 */ /* 0x000fe80000000800 */
[----:B------:R-:W-:Y:S01]  /*15a0*/  STS [R3+0x4], R5 ;  /* 0x0000040503007388 */ /* 0x000fe20000000800 */
[----:B------:R-:W-:-:S03]  /*15b0*/  LOP3.LUT R17, R16, 0x80, RZ, 0xfc, !PT ;  /* 0x0000008010117812 */ /* 0x000fc600078efcff */
[----:B------:R-:W-:Y:S01]  /*15c0*/  STS [R3+0x8], R6 ;  /* 0x0000080603007388 */ /* 0x000fe20000000800 */
[----:B------:R-:W-:-:S03]  /*15d0*/  LOP3.LUT R25, R16, 0x100, RZ, 0xfc, !PT ;  /* 0x0000010010197812 */ /* 0x000fc600078efcff */
[----:B------:R3:W-:Y:S01]  /*15e0*/  STS [R3+0xc], R7 ;  /* 0x00000c0703007388 */ /* 0x0007e20000000800 */
[----:B------:R-:W-:Y:S02]  /*15f0*/  LOP3.LUT R26, R16, 0x180, RZ, 0xfc, !PT ;  /* 0x00000180101a7812 */ /* 0x000fe400078efcff */
[----:B------:R-:W-:Y:S02]  /*1600*/  SHF.R.U32.HI R30, RZ, 0x3, R24 ;  /* 0x00000003ff1e7819 */ /* 0x000fe40000011618 */
[----:B------:R-:W-:Y:S02]  /*1610*/  SHF.R.U32.HI R24, RZ, 0x3, R17 ;  /* 0x00000003ff187819 */ /* 0x000fe40000011611 */
[----:B------:R-:W-:Y:S02]  /*1620*/  SHF.R.U32.HI R25, RZ, 0x3, R25 ;  /* 0x00000003ff197819 */ /* 0x000fe40000011619 */
[----:B------:R-:W-:Y:S02]  /*1630*/  SHF.R.U32.HI R27, RZ, 0x3, R26 ;  /* 0x00000003ff1b7819 */ /* 0x000fe4000001161a */
[----:B------:R-:W-:-:S02]  /*1640*/  LOP3.LUT R17, R30, 0xc, RZ, 0xc0, !PT ;  /* 0x0000000c1e117812 */ /* 0x000fc400078ec0ff */
[----:B------:R-:W-:Y:S02]  /*1650*/  LOP3.LUT R24, R24, 0x1c, RZ, 0xc0, !PT ;  /* 0x0000001c18187812 */ /* 0x000fe400078ec0ff */
[----:B------:R-:W-:Y:S02]  /*1660*/  LOP3.LUT R26, R25, 0x2c, RZ, 0xc0, !PT ;  /* 0x0000002c191a7812 */ /* 0x000fe400078ec0ff */
[----:B-1----:R-:W-:Y:S01]  /*1670*/  LOP3.LUT R28, R27, 0x3c, RZ, 0xc0, !PT ;  /* 0x0000003c1b1c7812 */ /* 0x002fe200078ec0ff */
[----:B------:R-:W-:Y:S02]  /*1680*/  VIADD R17, R17, UR5 ;  /* 0x0000000511117c36 */ /* 0x000fe40008000000 */
[----:B------:R-:W-:Y:S02]  /*1690*/  VIADD R25, R24, UR5 ;  /* 0x0000000518197c36 */ /* 0x000fe40008000000 */
[----:B------:R-:W-:Y:S02]  /*16a0*/  VIADD R27, R26, UR5 ;  /* 0x000000051a1b7c36 */ /* 0x000fe40008000000 */
[----:B------:R-:W-:-:S02]  /*16b0*/  VIADD R29, R28, UR5 ;  /* 0x000000051c1d7c36 */ /* 0x000fc40008000000 */
[C---:B------:R-:W-:Y:S02]  /*16c0*/  IMAD R17, R16.reuse, 0x4, R17 ;  /* 0x0000000410117824 */ /* 0x040fe400078e0211 */
[C---:B------:R-:W-:Y:S02]  /*16d0*/  IMAD R26, R16.reuse, 0x4, R25 ;  /* 0x00000004101a7824 */ /* 0x040fe400078e0219 */
[C---:B------:R-:W-:Y:S02]  /*16e0*/  IMAD R27, R16.reuse, 0x4, R27 ;  /* 0x00000004101b7824 */ /* 0x040fe400078e021b */
[----:B------:R-:W-:Y:S01]  /*16f0*/  IMAD R16, R16, 0x4, R29 ;  /* 0x0000000410107824 */ /* 0x000fe200078e021d */
[----:B------:R-:W-:-:S04]  /*1700*/  SHF.R.U32.HI R24, RZ, 0x5, R0 ;  /* 0x00000005ff187819 */ /* 0x000fc80000011600 */
[----:B------:R-:W-:-:S04]  /*1710*/  SGXT.U32 R24, R24, 0x2 ;  /* 0x000000021818781a */ /* 0x000fc80000000000 */
[----:B------:R-:W-:Y:S01]  /*1720*/  LOP3.LUT R25, R24, UR4, RZ, 0xfc, !PT ;  /* 0x0000000418197c12 */ /* 0x000fe2000f8efcff */
[----:B------:R-:W-:Y:S01]  /*1730*/  IMAD.MOV.U32 R24, RZ, RZ, RZ ;  /* 0x000000ffff187224 */ /* 0x000fe200078e00ff */
[----:B------:R-:W-:-:S03]  /*1740*/  LOP3.LUT R0, R2, 0x1f, R0, 0xf8, !PT ;  /* 0x0000001f02007812 */ /* 0x000fc600078ef800 */
[C---:B------:R-:W-:Y:S01]  /*1750*/  IMAD.HI R2, R25.reuse, -0x779bd671, R24 ;  /* 0x8864298f19027827 */ /* 0x040fe200078e0218 */
[----:B------:R-:W-:-:S03]  /*1760*/  LOP3.LUT R19, R25, 0x4, RZ, 0xfc, !PT ;  /* 0x0000000419137812 */ /* 0x000fc600078efcff */
[----:B------:R-:W-:Y:S01]  /*1770*/  IMAD.MOV.U32 R18, RZ, RZ, RZ ;  /* 0x000000ffff127224 */ /* 0x000fe200078e00ff */
[----:B------:R-:W-:-:S03]  /*1780*/  SHF.R.U32.HI R29, RZ, 0x1f, R2 ;  /* 0x0000001fff1d7819 */ /* 0x000fc60000011602 */
[----:B------:R-:W-:Y:S01]  /*1790*/  IMAD.HI R12, R19, -0x779bd671, R18 ;  /* 0x8864298f130c7827 */ /* 0x000fe200078e0212 */
[----:B------:R-:W-:-:S04]  /*17a0*/  LEA.HI.SX32 R29, R2, R29, 0x17 ;  /* 0x0000001d021d7211 */ /* 0x000fc800078fbaff */
[----:B------:R-:W-:Y:S01]  /*17b0*/  SHF.R.U32.HI R13, RZ, 0x1f, R12 ;  /* 0x0000001fff0d7819 */ /* 0x000fe2000001160c */
[----:B------:R-:W-:-:S03]  /*17c0*/  IMAD R31, R29, -0x3c1, R25 ;  /* 0xfffffc3f1d1f7824 */ /* 0x000fc600078e0219 */
[----:B------:R-:W-:Y:S01]  /*17d0*/  LEA.HI.SX32 R18, R12, R13, 0x17 ;  /* 0x0000000d0c127211 */ /* 0x000fe200078fbaff */
[----:B------:R-:W-:Y:S01]  /*17e0*/  IMAD R2, R0, 0x3c1, R31 ;  /* 0x000003c100027824 */ /* 0x000fe200078e021f */
[C---:B------:R-:W-:Y:S01]  /*17f0*/  LOP3.LUT R13, R25.reuse, 0x8, RZ, 0xfc, !PT ;  /* 0x00000008190d7812 */ /* 0x040fe200078efcff */
[----:B------:R-:W-:Y:S01]  /*1800*/  IMAD.MOV.U32 R12, RZ, RZ, RZ ;  /* 0x000000ffff0c7224 */ /* 0x000fe200078e00ff */
[----:B------:R-:W-:Y:S01]  /*1810*/  LOP3.LUT R15, R25, 0x10, RZ, 0xfc, !PT ;  /* 0x00000010190f7812 */ /* 0x000fe200078efcff */
[----:B------:R-:W-:Y:S01]  /*1820*/  IMAD R2, R29, 0x258a0, R2 ;  /* 0x000258a01d027824 */ /* 0x000fe200078e0202 */
[----:B------:R-:W-:Y:S01]  /*1830*/  LOP3.LUT R29, R25, 0xc, RZ, 0xfc, !PT ;  /* 0x0000000c191d7812 */ /* 0x000fe200078efcff */
[----:B------:R-:W-:-:S04]  /*1840*/  IMAD.HI R12, R13, -0x779bd671, R12 ;  /* 0x8864298f0d0c7827 */ /* 0x000fc800078e020c */
[----:B------:R-:W-:Y:S02]  /*1850*/  IMAD.MOV.U32 R14, RZ, RZ, RZ ;  /* 0x000000ffff0e7224 */ /* 0x000fe400078e00ff */
[----:B------:R-:W-:Y:S01]  /*1860*/  IMAD.MOV.U32 R28, RZ, RZ, RZ ;  /* 0x000000ffff1c7224 */ /* 0x000fe200078e00ff */
[----:B---3--:R-:W-:Y:S01]  /*1870*/  LOP3.LUT R7, R25, 0x14, RZ, 0xfc, !PT ;  /* 0x0000001419077812 */ /* 0x008fe200078efcff */
[----:B------:R-:W-:Y:S01]  /*1880*/  IMAD.HI R5, R15, -0x779bd671, R14 ;  /* 0x8864298f0f057827 */ /* 0x000fe200078e020e */
[----:B------:R-:W-:-:S03]  /*1890*/  SHF.R.U32.HI R14, RZ, 0x1f, R12 ;  /* 0x0000001fff0e7819 */ /* 0x000fc6000001160c */
[----:B------:R-:W-:Y:S01]  /*18a0*/  IMAD.HI R4, R29, -0x779bd671, R28 ;  /* 0x8864298f1d047827 */ /* 0x000fe200078e021c */
[----:B------:R-:W-:Y:S01]  /*18b0*/  BAR.SYNC.DEFER_BLOCKING 0x0 ;  /* 0x0000000000007b1d */ /* 0x000fe20000010000 */
[----:B------:R-:W-:Y:S02]  /*18c0*/  ISETP.GE.AND P0, PT, R0, 0x40, PT ;  /* 0x000000400000780c */ /* 0x000fe40003f06270 */
[----:B------:R-:W-:Y:S01]  /*18d0*/  IMAD.MOV.U32 R6, RZ, RZ, RZ ;  /* 0x000000ffff067224 */ /* 0x000fe200078e00ff */
[----:B------:R-:W-:Y:S02]  /*18e0*/  LEA.HI.SX32 R12, R12, R14, 0x17 ;  /* 0x0000000e0c0c7211 */ /* 0x000fe400078fbaff */
[----:B------:R-:W-:Y:S01]  /*18f0*/  SHF.R.U32.HI R14, RZ, 0x1f, R5 ;  /* 0x0000001fff0e7819 */ /* 0x000fe20000011605 */
[----:B------:R-:W-:-:S03]  /*1900*/  IMAD.HI R6, R7, -0x779bd671, R6 ;  /* 0x8864298f07067827 */ /* 0x000fc600078e0206 */
[----:B------:R-:W-:Y:S02]  /*1910*/  LEA.HI.SX32 R14, R5, R14, 0x17 ;  /* 0x0000000e050e7211 */ /* 0x000fe400078fbaff */
[----:B------:R-:W-:-:S04]  /*1920*/  SHF.R.U32.HI R5, RZ, 0x1f, R6 ;  /* 0x0000001fff057819 */ /* 0x000fc80000011606 */
[----:B------:R-:W-:Y:S02]  /*1930*/  LEA.HI.SX32 R5, R6, R5, 0x17 ;  /* 0x0000000506057211 */ /* 0x000fe400078fbaff */
[----:B------:R-:W-:Y:S01]  /*1940*/  ISETP.LT.AND P6, PT, R19, 0xf04, !P0 ;  /* 0x00000f041300780c */ /* 0x000fe200047c1270 */
[----:B------:R-:W-:-:S04]  /*1950*/  IMAD R19, R18, -0x3c1, R19 ;  /* 0xfffffc3f12137824 */ /* 0x000fc800078e0213 */
[----:B------:R-:W-:Y:S01]  /*1960*/  IMAD R18, R18, 0x258a0, R19 ;  /* 0x000258a012127824 */ /* 0x000fe200078e0213 */
[-C--:B--2---:R-:W-:Y:S02]  /*1970*/  FSETP.NAN.AND P1, PT, R20, R20.reuse, PT ;  /* 0x000000141400720b */ /* 0x084fe40003f28000 */
[----:B------:R-:W-:Y:S02]  /*1980*/  FSETP.GEU.AND P3, PT, R8, R20, PT ;  /* 0x000000140800720b */ /* 0x000fe40003f6e000 */
[-C--:B------:R-:W-:Y:S02]  /*1990*/  FSETP.NAN.AND P2, PT, R21, R21.reuse, PT ;  /* 0x000000151500720b */ /* 0x080fe40003f48000 */
[----:B------:R-:W-:-:S07]  /*19a0*/  FSETP.GEU.AND P4, PT, R9, R21, PT ;  /* 0x000000150900720b */ /* 0x000fce0003f8e000 */
[----:B------:R-:W-:Y:S02]  /*19b0*/  @!P1 SEL R20, R20, R8, !P3 ;  /* 0x0000000814149207 */ /* 0x000fe40005800000 */
[-C--:B------:R-:W-:Y:S01]  /*19c0*/  FSETP.NAN.AND P3, PT, R22, R22.reuse, PT ;  /* 0x000000161600720b */ /* 0x080fe20003f68000 */
[----:B------:R-:W-:Y:S01]  /*19d0*/  LDS R8, [R16+0x600] ;  /* 0x0006000010087984 */ /* 0x000fe20000000800 */
[----:B------:R-:W-:Y:S02]  /*19e0*/  FSETP.NAN.AND P1, PT, R23, R23, PT ;  /* 0x000000171700720b */ /* 0x000fe40003f28000 */
[----:B------:R-:W-:Y:S02]  /*19f0*/  @!P2 SEL R21, R21, R9, !P4 ;  /* 0x000000091515a207 */ /* 0x000fe40006000000 */
[----:B------:R-:W-:Y:S01]  /*1a00*/  FSETP.GEU.AND P2, PT, R10, R22, PT ;  /* 0x000000160a00720b */ /* 0x000fe20003f4e000 */
[----:B------:R-:W-:Y:S01]  /*1a10*/  LDS R9, [R27+0x400] ;  /* 0x000400001b097984 */ /* 0x000fe20000000800 */
[----:B------:R-:W-:-:S05]  /*1a20*/  FSETP.GEU.AND P4, PT, R11, R23, PT ;  /* 0x000000170b00720b */ /* 0x000fca0003f8e000 */
[----:B------:R-:W-:Y:S02]  /*1a30*/  @!P3 SEL R22, R22, R10, !P2 ;  /* 0x0000000a1616b207 */ /* 0x000fe40005000000 */
[----:B------:R-:W-:Y:S01]  /*1a40*/  @!P1 SEL R23, R23, R11, !P4 ;  /* 0x0000000b17179207 */ /* 0x000fe20006000000 */
[----:B------:R-:W-:Y:S04]  /*1a50*/  LDS R10, [R26+0x200] ;  /* 0x000200001a0a7984 */ /* 0x000fe80000000800 */
[----:B------:R-:W1:Y:S01]  /*1a60*/  LDS R11, [R17] ;  /* 0x00000000110b7984 */ /* 0x000e620000000800 */
[----:B------:R-:W-:Y:S06]  /*1a70*/  BAR.SYNC.DEFER_BLOCKING 0x0 ;  /* 0x0000000000007b1d */ /* 0x000fec0000010000 */
[----:B------:R-:W-:Y:S04]  /*1a80*/  STS [R3], R20 ;  /* 0x0000001403007388 */ /* 0x000fe80000000800 */
[----:B------:R-:W-:Y:S04]  /*1a90*/  STS [R3+0x4], R21 ;  /* 0x0000041503007388 */ /* 0x000fe80000000800 */
[----:B------:R-:W-:Y:S04]  /*1aa0*/  STS [R3+0x8], R22 ;  /* 0x0000081603007388 */ /* 0x000fe80000000800 */
[----:B------:R2:W-:Y:S01]  /*1ab0*/  STS [R3+0xc], R23 ;  /* 0x00000c1703007388 */ /* 0x0005e20000000800 */
[----:B------:R-:W-:Y:S08]  /*1ac0*/  BAR.SYNC.DEFER_BLOCKING 0x0 ;  /* 0x0000000000007b1d */ /* 0x000ff00000010000 */
[----:B--2---:R-:W2:Y:S01]  /*1ad0*/  LDC.64 R22, c[0x0][0x218] ;  /* 0x00008600ff167b82 */ /* 0x004ea20000000a00 */
[----:B------:R-:W-:Y:S01]  /*1ae0*/  LOP3.LUT R21, R25, 0x18, RZ, 0xfc, !PT ;  /* 0x0000001819157812 */ /* 0x000fe200078efcff */
[----:B------:R-:W-:Y:S01]  /*1af0*/  IMAD.MOV.U32 R20, RZ, RZ, RZ ;  /* 0x000000ffff147224 */ /* 0x000fe200078e00ff */
[----:B------:R-:W-:-:S02]  /*1b00*/  SHF.R.U32.HI R3, RZ, 0x1f, R4 ;  /* 0x0000001fff037819 */ /* 0x000fc40000011604 */
[----:B------:R-:W-:Y:S02]  /*1b10*/  ISETP.LT.AND P3, PT, R25, 0xf04, !P0 ;  /* 0x00000f041900780c */ /* 0x000fe40004761270 */
[----:B------:R-:W-:Y:S01]  /*1b20*/  LEA.HI.SX32 R4, R4, R3, 0x17 ;  /* 0x0000000304047211 */ /* 0x000fe200078fbaff */
[----:B------:R-:W3:Y:S04]  /*1b30*/  LDS R17, [R17] ;  /* 0x0000000011117984 */ /* 0x000ee80000000800 */
[----:B------:R-:W4:Y:S04]  /*1b40*/  LDS R26, [R26+0x200] ;  /* 0x000200001a1a7984 */ /* 0x000f280000000800 */
[----:B------:R-:W5:Y:S01]  /*1b50*/  LDS R27, [R27+0x400] ;  /* 0x000400001b1b7984 */ /* 0x000f620000000800 */
[----:B------:R-:W-:-:S04]  /*1b60*/  IMAD.HI R3, R21, -0x779bd671, R20 ;  /* 0x8864298f15037827 */ /* 0x000fc800078e0214 */
[----:B--2---:R-:W-:Y:S01]  /*1b70*/  IMAD.WIDE R30, R2, 0x4, R22 ;  /* 0x00000004021e7825 */ /* 0x004fe200078e0216 */
[----:B------:R-:W-:Y:S02]  /*1b80*/  SHF.R.U32.HI R6, RZ, 0x1f, R3 ;  /* 0x0000001fff067819 */ /* 0x000fe40000011603 */
[----:B------:R-:W-:Y:S01]  /*1b90*/  ISETP.LT.AND P1, PT, R13, 0xf04, !P0 ;  /* 0x00000f040d00780c */ /* 0x000fe20004721270 */
[----:B------:R-:W-:Y:S01]  /*1ba0*/  IMAD R28, R4, -0x3c1, R29 ;  /* 0xfffffc3f041c7824 */ /* 0x000fe200078e021d */
[----:B------:R-:W-:Y:S01]  /*1bb0*/  LEA.HI.SX32 R6, R3, R6, 0x17 ;  /* 0x0000000603067211 */ /* 0x000fe200078fbaff */
[----:B------:R-:W-:Y:S01]  /*1bc0*/  IMAD R13, R12, -0x3c1, R13 ;  /* 0xfffffc3f0c0d7824 */ /* 0x000fe200078e020d */
[----:B-1----:R1:W-:Y:S01]  /*1bd0*/  @P3 STG.E desc[UR8][R30.64], R11 ;  /* 0x0000000b1e003986 */ /* 0x0023e2000c101908 */
[----:B------:R-:W-:Y:S01]  /*1be0*/  ISETP.LT.AND P3, PT, R15, 0xf04, !P0 ;  /* 0x00000f040f00780c */ /* 0x000fe20004761270 */
[----:B------:R-:W-:Y:S01]  /*1bf0*/  IMAD R28, R4, 0x258a0, R28 ;  /* 0x000258a0041c7824 */ /* 0x000fe200078e021c */
[----:B------:R-:W-:Y:S01]  /*1c00*/  ISETP.LT.AND P5, PT, R21, 0xf04, !P0 ;  /* 0x00000f041500780c */ /* 0x000fe200047a1270 */
[----:B------:R-:W-:-:S02]  /*1c10*/  IMAD R15, R14, -0x3c1, R15 ;  /* 0xfffffc3f0e0f7824 */ /* 0x000fc400078e020f */
[----:B------:R-:W-:Y:S01]  /*1c20*/  IMAD R4, R5, -0x3c1, R7 ;  /* 0xfffffc3f05047824 */ /* 0x000fe200078e0207 */
[----:B------:R-:W-:Y:S01]  /*1c30*/  ISETP.LT.AND P2, PT, R29, 0xf04, !P0 ;  /* 0x00000f041d00780c */ /* 0x000fe20004741270 */
[----:B------:R-:W-:Y:S01]  /*1c40*/  IMAD R13, R12, 0x258a0, R13 ;  /* 0x000258a00c0d7824 */ /* 0x000fe200078e020d */
[----:B------:R-:W-:Y:S01]  /*1c50*/  LOP3.LUT R25, R25, 0x1c, RZ, 0xfc, !PT ;  /* 0x0000001c19197812 */ /* 0x000fe200078efcff */
[----:B------:R-:W-:Y:S01]  /*1c60*/  IMAD R21, R6, -0x3c1, R21 ;  /* 0xfffffc3f06157824 */ /* 0x000fe200078e0215 */
[----:B------:R-:W-:Y:S01]  /*1c70*/  ISETP.LT.AND P4, PT, R7, 0xf04, !P0 ;  /* 0x00000f040700780c */ /* 0x000fe20004781270 */
[----:B------:R-:W-:Y:S02]  /*1c80*/  IMAD R3, R0, 0x3c1, R18 ;  /* 0x000003c100037824 */ /* 0x000fe400078e0212 */
[----:B------:R-:W-:Y:S02]  /*1c90*/  IMAD R15, R14, 0x258a0, R15 ;  /* 0x000258a00e0f7824 */ /* 0x000fe400078e020f */
[----:B-1----:R-:W-:Y:S01]  /*1ca0*/  IMAD R11, R5, 0x258a0, R4 ;  /* 0x000258a0050b7824 */ /* 0x002fe200078e0204 */
[----:B------:R-:W-:Y:S01]  /*1cb0*/  ISETP.LT.AND P0, PT, R25, 0xf04, !P0 ;  /* 0x00000f041900780c */ /* 0x000fe20004701270 */
[----:B------:R-:W-:-:S02]  /*1cc0*/  IMAD R21, R6, 0x258a0, R21 ;  /* 0x000258a006157824 */ /* 0x000fc400078e0215 */
[C---:B------:R-:W-:Y:S02]  /*1cd0*/  IMAD R5, R0.reuse, 0x3c1, R13 ;  /* 0x000003c100057824 */ /* 0x040fe400078e020d */
[----:B------:R-:W-:Y:S02]  /*1ce0*/  IMAD R7, R0, 0x3c1, R28 ;  /* 0x000003c100077824 */ /* 0x000fe400078e021c */
[----:B------:R-:W-:-:S04]  /*1cf0*/  IMAD.WIDE R2, R3, 0x4, R22 ;  /* 0x0000000403027825 */ /* 0x000fc800078e0216 */
[C---:B------:R-:W-:Y:S02]  /*1d00*/  IMAD R13, R0.reuse, 0x3c1, R15 ;  /* 0x000003c1000d7824 */ /* 0x040fe400078e020f */
[C---:B------:R-:W-:Y:S02]  /*1d10*/  IMAD R11, R0.reuse, 0x3c1, R11 ;  /* 0x000003c1000b7824 */ /* 0x040fe400078e020b */
[----:B------:R-:W-:Y:S02]  /*1d20*/  IMAD R21, R0, 0x3c1, R21 ;  /* 0x000003c100157824 */ /* 0x000fe400078e0215 */
[--C-:B------:R-:W-:Y:S01]  /*1d30*/  IMAD.WIDE R4, R5, 0x4, R22.reuse ;  /* 0x0000000405047825 */ /* 0x100fe200078e0216 */
[----:B------:R1:W-:Y:S03]  /*1d40*/  @P6 STG.E desc[UR8][R2.64], R10 ;  /* 0x0000000a02006986 */ /* 0x0003e6000c101908 */
[--C-:B------:R-:W-:Y:S01]  /*1d50*/  IMAD.WIDE R6, R7, 0x4, R22.reuse ;  /* 0x0000000407067825 */ /* 0x100fe200078e0216 */
[----:B------:R2:W-:Y:S03]  /*1d60*/  @P1 STG.E desc[UR8][R4.64], R9 ;  /* 0x0000000904001986 */ /* 0x0005e6000c101908 */
[--C-:B------:R-:W-:Y:S01]  /*1d70*/  IMAD.WIDE R12, R13, 0x4, R22.reuse ;  /* 0x000000040d0c7825 */ /* 0x100fe200078e0216 */
[----:B------:R2:W-:Y:S03]  /*1d80*/  @P2 STG.E desc[UR8][R6.64], R8 ;  /* 0x0000000806002986 */ /* 0x0005e6000c101908 */
[--C-:B------:R-:W-:Y:S01]  /*1d90*/  IMAD.WIDE R14, R11, 0x4, R22.reuse ;  /* 0x000000040b0e7825 */ /* 0x100fe200078e0216 */
[----:B---3--:R2:W-:Y:S03]  /*1da0*/  @P3 STG.E desc[UR8][R12.64], R17 ;  /* 0x000000110c003986 */ /* 0x0085e6000c101908 */
[----:B-1----:R-:W-:Y:S01]  /*1db0*/  IMAD.WIDE R2, R21, 0x4, R22 ;  /* 0x0000000415027825 */ /* 0x002fe200078e0216 */
[----:B----4-:R2:W-:Y:S04]  /*1dc0*/  @P4 STG.E desc[UR8][R14.64], R26 ;  /* 0x0000001a0e004986 */ /* 0x0105e8000c101908 */
[----:B-----5:R2:W-:Y:S01]  /*1dd0*/  @P5 STG.E desc[UR8][R2.64], R27 ;  /* 0x0000001b02005986 */ /* 0x0205e2000c101908 */
[----:B------:R-:W-:Y:S05]  /*1de0*/  @!P0 EXIT ;  /* 0x000000000000894d */ /* 0x000fea0003800000 */
[----:B--2---:R-:W0:Y:S01]  /*1df0*/  LDS R5, [R16+0x600] ;  /* 0x0006000010057984 */ /* 0x004e220000000800 */
[----:B------:R-:W-:-:S04]  /*1e00*/  IMAD.MOV.U32 R24, RZ, RZ, RZ ;  /* 0x000000ffff187224 */ /* 0x000fc800078e00ff */
[----:B------:R-:W-:-:S05]  /*1e10*/  IMAD.HI R2, R25, -0x779bd671, R24 ;  /* 0x8864298f19027827 */ /* 0x000fca00078e0218 */
[----:B------:R-:W-:-:S04]  /*1e20*/  SHF.R.U32.HI R3, RZ, 0x1f, R2 ;  /* 0x0000001fff037819 */ /* 0x000fc80000011602 */
[----:B------:R-:W-:-:S05]  /*1e30*/  LEA.HI.SX32 R3, R2, R3, 0x17 ;  /* 0x0000000302037211 */ /* 0x000fca00078fbaff */
[----:B------:R-:W-:-:S04]  /*1e40*/  IMAD R24, R3, -0x3c1, R25 ;  /* 0xfffffc3f03187824 */ /* 0x000fc800078e0219 */
[----:B------:R-:W-:-:S04]  /*1e50*/  IMAD R3, R3, 0x258a0, R24 ;  /* 0x000258a003037824 */ /* 0x000fc800078e0218 */
[----:B------:R-:W-:-:S04]  /*1e60*/  IMAD R3, R0, 0x3c1, R3 ;  /* 0x000003c100037824 */ /* 0x000fc800078e0203 */
[----:B------:R-:W-:-:S05]  /*1e70*/  IMAD.WIDE R22, R3, 0x4, R22 ;  /* 0x0000000403167825 */ /* 0x000fca00078e0216 */
[----:B0-----:R-:W-:Y:S01]  /*1e80*/  STG.E desc[UR8][R22.64], R5 ;  /* 0x0000000516007986 */ /* 0x001fe2000c101908 */
[----:B------:R-:W-:Y:S05]  /*1e90*/  EXIT ;  /* 0x000000000000794d */ /* 0x000fea0003800000 */
.L_x_0:
[----:B------:R-:W-:-:S00]  /*1ea0*/  BRA `(.L_x_0) ;  /* 0xfffffffc00fc7947 */ /* 0x000fc0000383ffff */
[----:B------:R-:W-:-:S00]  /*1eb0*/  NOP ;  /* 0x0000000000007918 */ /* 0x000fc00000000000 */
        /* <DEDUP_REMOVED lines=12> */
.L_x_1:


//--------------------- .nv.shared.triton_poi_fused_max_pool2d_with_indices_2 --------------------------
	.section	.nv.shared.triton_poi_fused_max_pool2d_with_indices_2,"aw",@nobits
	.sectionflags	@""
	.align	16
	.zero		1024


//--------------------- .nv.constant0.triton_poi_fused_max_pool2d_with_indices_2 --------------------------
	.section	.nv.constant0.triton_poi_fused_max_pool2d_with_indices_2,"a",@progbits
	.sectionflags	@""
	.align	4
.nv.constant0.triton_poi_fused_max_pool2d_with_indices_2:
	.zero		552
